//
// Generated by NVIDIA NVVM Compiler
//
// Compiler Build ID: CL-36424714
// Cuda compilation tools, release 13.0, V13.0.88
// Based on NVVM 20.0.0
//

.version 9.0
.target sm_100
.address_size 64

	// .globl	_Z14vectorMultiplyPKfS0_Pfl

.visible .entry _Z14vectorMultiplyPKfS0_Pfl(
	.param .u64 .ptr .align 1 _Z14vectorMultiplyPKfS0_Pfl_param_0,
	.param .u64 .ptr .align 1 _Z14vectorMultiplyPKfS0_Pfl_param_1,
	.param .u64 .ptr .align 1 _Z14vectorMultiplyPKfS0_Pfl_param_2,
	.param .u64 _Z14vectorMultiplyPKfS0_Pfl_param_3
)
{
	.reg .pred 	%p<2>;
	.reg .b32 	%r<5>;
	.reg .b32 	%f<5>;
	.reg .b64 	%rd<13>;

	ld.param.u64 	%rd2, [_Z14vectorMultiplyPKfS0_Pfl_param_0];
	ld.param.u64 	%rd3, [_Z14vectorMultiplyPKfS0_Pfl_param_1];
	ld.param.u64 	%rd4, [_Z14vectorMultiplyPKfS0_Pfl_param_2];
	ld.param.u64 	%rd5, [_Z14vectorMultiplyPKfS0_Pfl_param_3];
	mov.u32 	%r1, %ntid.x;
	mov.u32 	%r2, %ctaid.x;
	mov.u32 	%r3, %tid.x;
	mad.lo.s32 	%r4, %r1, %r2, %r3;
	cvt.s64.s32 	%rd1, %r4;
	setp.le.s64 	%p1, %rd5, %rd1;
	@%p1 bra 	$L__BB0_2;
	cvta.to.global.u64 	%rd6, %rd2;
	cvta.to.global.u64 	%rd7, %rd3;
	cvta.to.global.u64 	%rd8, %rd4;
	shl.b64 	%rd9, %rd1, 2;
	add.s64 	%rd10, %rd6, %rd9;
	ld.global.f32 	%f1, [%rd10];
	add.s64 	%rd11, %rd7, %rd9;
	ld.global.f32 	%f2, [%rd11];
	add.s64 	%rd12, %rd8, %rd9;
	ld.global.f32 	%f3, [%rd12];
	fma.rn.f32 	%f4, %f1, %f2, %f3;
	st.global.f32 	[%rd12], %f4;
$L__BB0_2:
	ret;

}


// ===== COMPILED SASS (sm_100) =====

	.target	sm_100

	.elftype	@"ET_EXEC"


//--------------------- .note.nv.tkinfo           --------------------------
	.section	.note.nv.tkinfo,"",@"SHT_NOTE"
	.sectionflags	@"SHF_NOTE_NV_TKINFO"
	.tkinfo
        /*0018*/ 	.word	0x00000002
        /*0030*/ 	.string	""
        /*0030*/ 	.string	"ptxas"
        /*0030*/ 	.string	"Cuda compilation tools, release 13.0, V13.0.88"
        /*0030*/ 	.string	"Build cuda_13.0.r13.0/compiler.36424714_0"
        /*0030*/ 	.string	"-arch sm_100 -m 64 "



//--------------------- .note.nv.cuinfo           --------------------------
	.section	.note.nv.cuinfo,"",@"SHT_NOTE"
	.sectionflags	@"SHF_NOTE_NV_CUINFO"
        /*0018*/ 	.short	0x0002
        /*001a*/ 	.short	0x0064
        /*001c*/ 	.short	0x0082
	.zero		2


//--------------------- .nv.info                  --------------------------
	.section	.nv.info,"",@"SHT_CUDA_INFO"
	.align	4


	//----- nvinfo : EIATTR_REGCOUNT
	.align		4
        /*0000*/ 	.byte	0x04, 0x2f
        /*0002*/ 	.short	(.L_1 - .L_0)
	.align		4
.L_0:
        /*0004*/ 	.word	index@(_Z14vectorMultiplyPKfS0_Pfl)
        /*0008*/ 	.word	0x0000000c


	//----- nvinfo : EIATTR_FRAME_SIZE
	.align		4
.L_1:
        /*000c*/ 	.byte	0x04, 0x11
        /*000e*/ 	.short	(.L_3 - .L_2)
	.align		4
.L_2:
        /*0010*/ 	.word	index@(_Z14vectorMultiplyPKfS0_Pfl)
        /*0014*/ 	.word	0x00000000


	//----- nvinfo : EIATTR_MIN_STACK_SIZE
	.align		4
.L_3:
        /*0018*/ 	.byte	0x04, 0x12
        /*001a*/ 	.short	(.L_5 - .L_4)
	.align		4
.L_4:
        /*001c*/ 	.word	index@(_Z14vectorMultiplyPKfS0_Pfl)
        /*0020*/ 	.word	0x00000000
.L_5:


//--------------------- .nv.compat                --------------------------
	.section	.nv.compat,"",@"SHT_CUDA_COMPAT_INFO"
	.align	4
        /*0000*/ 	.byte	0x02, 0x09, 0x00, 0x00, 0x02, 0x02, 0x01, 0x00, 0x02, 0x05, 0x05, 0x00, 0x03, 0x07, 0x01, 0x01
        /*0010*/ 	.byte	0x02, 0x03, 0x00, 0x00, 0x02, 0x06, 0x01, 0x00, 0x04, 0x0b, 0x08, 0x00, 0x09, 0x00, 0x00, 0x00
        /*0020*/ 	.byte	0x00, 0x00, 0x00, 0x00


//--------------------- .nv.info._Z14vectorMultiplyPKfS0_Pfl --------------------------
	.section	.nv.info._Z14vectorMultiplyPKfS0_Pfl,"",@"SHT_CUDA_INFO"
	.sectionflags	@""
	.align	4


	//----- nvinfo : EIATTR_CUDA_API_VERSION
	.align		4
        /*0000*/ 	.byte	0x04, 0x37
        /*0002*/ 	.short	(.L_7 - .L_6)
.L_6:
        /*0004*/ 	.word	0x00000082


	//----- nvinfo : EIATTR_KPARAM_INFO
	.align		4
.L_7:
        /*0008*/ 	.byte	0x04, 0x17
        /*000a*/ 	.short	(.L_9 - .L_8)
.L_8:
        /*000c*/ 	.word	0x00000000
        /*0010*/ 	.short	0x0003
        /*0012*/ 	.short	0x0018
        /*0014*/ 	.byte	0x00, 0xf0, 0x21, 0x00


	//----- nvinfo : EIATTR_KPARAM_INFO
	.align		4
.L_9:
        /*0018*/ 	.byte	0x04, 0x17
        /*001a*/ 	.short	(.L_11 - .L_10)
.L_10:
        /*001c*/ 	.word	0x00000000
        /*0020*/ 	.short	0x0002
        /*0022*/ 	.short	0x0010
        /*0024*/ 	.byte	0x00, 0xf5, 0x21, 0x00


	//----- nvinfo : EIATTR_KPARAM_INFO
	.align		4
.L_11:
        /*0028*/ 	.byte	0x04, 0x17
        /*002a*/ 	.short	(.L_13 - .L_12)
.L_12:
        /*002c*/ 	.word	0x00000000
        /*0030*/ 	.short	0x0001
        /*0032*/ 	.short	0x0008
        /*0034*/ 	.byte	0x00, 0xf5, 0x21, 0x00


	//----- nvinfo : EIATTR_KPARAM_INFO
	.align		4
.L_13:
        /*0038*/ 	.byte	0x04, 0x17
        /*003a*/ 	.short	(.L_15 - .L_14)
.L_14:
        /*003c*/ 	.word	0x00000000
        /*0040*/ 	.short	0x0000
        /*0042*/ 	.short	0x0000
        /*0044*/ 	.byte	0x00, 0xf5, 0x21, 0x00


	//----- nvinfo : EIATTR_SPARSE_MMA_MASK
	.align		4
.L_15:
        /*0048*/ 	.byte	0x03, 0x50
        /*004a*/ 	.short	0x0000


	//----- nvinfo : EIATTR_MAXREG_COUNT
	.align		4
        /*004c*/ 	.byte	0x03, 0x1b
        /*004e*/ 	.short	0x00ff


	//----- nvinfo : EIATTR_MERCURY_ISA_VERSION
	.align		4
        /*0050*/ 	.byte	0x03, 0x5f
        /*0052*/ 	.short	0x0101


	//----- nvinfo : EIATTR_VRC_CTA_INIT_COUNT
	.align		4
        /*0054*/ 	.byte	0x02, 0x4a
	.zero		1
	.zero		1


	//----- nvinfo : EIATTR_EXIT_INSTR_OFFSETS
	.align		4
        /*0058*/ 	.byte	0x04, 0x1c
        /*005a*/ 	.short	(.L_17 - .L_16)


	//   ....[0]....
.L_16:
        /*005c*/ 	.word	0x00000090


	//   ....[1]....
        /*0060*/ 	.word	0x000001a0


	//----- nvinfo : EIATTR_CBANK_PARAM_SIZE
	.align		4
.L_17:
        /*0064*/ 	.byte	0x03, 0x19
        /*0066*/ 	.short	0x0020


	//----- nvinfo : EIATTR_PARAM_CBANK
	.align		4
        /*0068*/ 	.byte	0x04, 0x0a
        /*006a*/ 	.short	(.L_19 - .L_18)
	.align		4
.L_18:
        /*006c*/ 	.word	index@(.nv.constant0._Z14vectorMultiplyPKfS0_Pfl)
        /*0070*/ 	.short	0x0380
        /*0072*/ 	.short	0x0020


	//----- nvinfo : EIATTR_SW_WAR
	.align		4
.L_19:
        /*0074*/ 	.byte	0x04, 0x36
        /*0076*/ 	.short	(.L_21 - .L_20)
.L_20:
        /*0078*/ 	.word	0x00000008
.L_21:


//--------------------- .nv.callgraph             --------------------------
	.section	.nv.callgraph,"",@"SHT_CUDA_CALLGRAPH"
	.align	4
	.sectionentsize	8
	.align		4
        /*0000*/ 	.word	0x00000000
	.align		4
        /*0004*/ 	.word	0xffffffff
	.align		4
        /*0008*/ 	.word	0x00000000
	.align		4
        /*000c*/ 	.word	0xfffffffe
	.align		4
        /*0010*/ 	.word	0x00000000
	.align		4
        /*0014*/ 	.word	0xfffffffd
	.align		4
        /*0018*/ 	.word	0x00000000
	.align		4
        /*001c*/ 	.word	0xfffffffc


//--------------------- .text._Z14vectorMultiplyPKfS0_Pfl --------------------------
	.section	.text._Z14vectorMultiplyPKfS0_Pfl,"ax",@progbits
	.align	128
        .global         _Z14vectorMultiplyPKfS0_Pfl
        .type           _Z14vectorMultiplyPKfS0_Pfl,@function
        .size           _Z14vectorMultiplyPKfS0_Pfl,(.L_x_1 - _Z14vectorMultiplyPKfS0_Pfl)
        .other          _Z14vectorMultiplyPKfS0_Pfl,@"STO_CUDA_ENTRY STV_DEFAULT"
_Z14vectorMultiplyPKfS0_Pfl:
.text._Z14vectorMultiplyPKfS0_Pfl:
[----:B------:R-:W-:Y:S01]  /*0000*/  LDC R1, c[0x0][0x37c] ;  /* 0x0000df00ff017b82 */ /* 0x000fe20000000800 */
[----:B------:R-:W0:Y:S01]  /*0010*/  S2R R0, SR_CTAID.X ;  /* 0x0000000000007919 */ /* 0x000e220000002500 */
[----:B------:R-:W0:Y:S01]  /*0020*/  LDCU UR4, c[0x0][0x360] ;  /* 0x00006c00ff0477ac */ /* 0x000e220008000800 */
[----:B------:R-:W0:Y:S01]  /*0030*/  S2R R3, SR_TID.X ;  /* 0x0000000000037919 */ /* 0x000e220000002100 */
[----:B------:R-:W1:Y:S01]  /*0040*/  LDCU.64 UR6, c[0x0][0x398] ;  /* 0x00007300ff0677ac */ /* 0x000e620008000a00 */
[----:B0-----:R-:W-:-:S05]  /*0050*/  IMAD R0, R0, UR4, R3 ;  /* 0x0000000400007c24 */ /* 0x001fca000f8e0203 */
[----:B-1----:R-:W-:Y:S02]  /*0060*/  ISETP.GE.U32.AND P0, PT, R0, UR6, PT ;  /* 0x0000000600007c0c */ /* 0x002fe4000bf06070 */
[----:B------:R-:W-:-:S04]  /*0070*/  SHF.R.S32.HI R3, RZ, 0x1f, R0 ;  /* 0x0000001fff037819 */ /* 0x000fc80000011400 */
[----:B------:R-:W-:-:S13]  /*0080*/  ISETP.GE.AND.EX P0, PT, R3, UR7, PT, P0 ;  /* 0x0000000703007c0c */ /* 0x000fda000bf06300 */
[----:B------:R-:W-:Y:S05]  /*0090*/  @P0 EXIT ;  /* 0x000000000000094d */ /* 0x000fea0003800000 */
[----:B------:R-:W0:Y:S01]  /*00a0*/  LDCU.128 UR8, c[0x0][0x380] ;  /* 0x00007000ff0877ac */ /* 0x000e220008000c00 */
[C---:B------:R-:W-:Y:S01]  /*00b0*/  IMAD.SHL.U32 R2, R0.reuse, 0x4, RZ ;  /* 0x0000000400027824 */ /* 0x040fe200078e00ff */
[----:B------:R-:W-:Y:S01]  /*00c0*/  SHF.L.U64.HI R0, R0, 0x2, R3 ;  /* 0x0000000200007819 */ /* 0x000fe20000010203 */
[----:B------:R-:W1:Y:S01]  /*00d0*/  LDCU.64 UR6, c[0x0][0x390] ;  /* 0x00007200ff0677ac */ /* 0x000e620008000a00 */
[----:B------:R-:W2:Y:S02]  /*00e0*/  LDCU.64 UR4, c[0x0][0x358] ;  /* 0x00006b00ff0477ac */ /* 0x000ea40008000a00 */
[C---:B0-----:R-:W-:Y:S02]  /*00f0*/  IADD3 R4, P0, PT, R2.reuse, UR8, RZ ;  /* 0x0000000802047c10 */ /* 0x041fe4000ff1e0ff */
[C---:B------:R-:W-:Y:S02]  /*0100*/  IADD3 R6, P1, PT, R2.reuse, UR10, RZ ;  /* 0x0000000a02067c10 */ /* 0x040fe4000ff3e0ff */
[----:B-1----:R-:W-:-:S02]  /*0110*/  IADD3 R2, P2, PT, R2, UR6, RZ ;  /* 0x0000000602027c10 */ /* 0x002fc4000ff5e0ff */
[C---:B------:R-:W-:Y:S02]  /*0120*/  IADD3.X R7, PT, PT, R0.reuse, UR11, RZ, P1, !PT ;  /* 0x0000000b00077c10 */ /* 0x040fe40008ffe4ff */
[C---:B------:R-:W-:Y:S02]  /*0130*/  IADD3.X R5, PT, PT, R0.reuse, UR9, RZ, P0, !PT ;  /* 0x0000000900057c10 */ /* 0x040fe400087fe4ff */
[----:B------:R-:W-:Y:S02]  /*0140*/  IADD3.X R3, PT, PT, R0, UR7, RZ, P2, !PT ;  /* 0x0000000700037c10 */ /* 0x000fe400097fe4ff */
[----:B--2---:R-:W2:Y:S04]  /*0150*/  LDG.E R7, desc[UR4][R6.64] ;  /* 0x0000000406077981 */ /* 0x004ea8000c1e1900 */
[----:B------:R-:W2:Y:S04]  /*0160*/  LDG.E R4, desc[UR4][R4.64] ;  /* 0x0000000404047981 */ /* 0x000ea8000c1e1900 */
[----:B------:R-:W2:Y:S02]  /*0170*/  LDG.E R9, desc[UR4][R2.64] ;  /* 0x0000000402097981 */ /* 0x000ea4000c1e1900 */
[----:B--2---:R-:W-:-:S05]  /*0180*/  FFMA R9, R4, R7, R9 ;  /* 0x0000000704097223 */ /* 0x004fca0000000009 */
[----:B------:R-:W-:Y:S01]  /*0190*/  STG.E desc[UR4][R2.64], R9 ;  /* 0x0000000902007986 */ /* 0x000fe2000c101904 */
[----:B------:R-:W-:Y:S05]  /*01a0*/  EXIT ;  /* 0x000000000000794d */ /* 0x000fea0003800000 */
.L_x_0:
[----:B------:R-:W-:-:S00]  /*01b0*/  BRA `(.L_x_0) ;  /* 0xfffffffc00fc7947 */ /* 0x000fc0000383ffff */
[----:B------:R-:W-:-:S00]  /*01c0*/  NOP ;  /* 0x0000000000007918 */ /* 0x000fc00000000000 */
        /* <DEDUP_REMOVED lines=11> */
.L_x_1:


//--------------------- .nv.shared.reserved.0     --------------------------
	.section	.nv.shared.reserved.0,"aw",@nobits
	.weak		__nv_reservedSMEM_offset_0_alias
	.size		__nv_reservedSMEM_offset_0_alias, 0, 64
	.other		__nv_reservedSMEM_offset_0_alias,@"STO_CUDA_RESERVED_SHARED STV_DEFAULT"
__nv_reservedSMEM_offset_0_alias:
	.zero		0
	.zero		64


//--------------------- .nv.constant0._Z14vectorMultiplyPKfS0_Pfl --------------------------
	.section	.nv.constant0._Z14vectorMultiplyPKfS0_Pfl,"a",@progbits
	.sectionflags	@""
	.align	4
.nv.constant0._Z14vectorMultiplyPKfS0_Pfl:
	.zero		928


//--------------------- SYMBOLS --------------------------

	.type		.nv.reservedSmem.offset0,@object
	.size		.nv.reservedSmem.offset0,0x4
